//
// Generated by NVIDIA NVVM Compiler
//
// Compiler Build ID: CL-36424714
// Cuda compilation tools, release 13.0, V13.0.88
// Based on NVVM 20.0.0
//

.version 9.0
.target sm_100
.address_size 64

	// .globl	voronoi_jfa

.visible .entry voronoi_jfa(
	.param .u64 .ptr .align 1 voronoi_jfa_param_0,
	.param .u64 .ptr .align 1 voronoi_jfa_param_1,
	.param .u32 voronoi_jfa_param_2,
	.param .u32 voronoi_jfa_param_3,
	.param .u32 voronoi_jfa_param_4,
	.param .u32 voronoi_jfa_param_5
)
{
	.reg .pred 	%p<55>;
	.reg .b32 	%r<174>;
	.reg .b64 	%rd<19>;

	ld.param.u64 	%rd3, [voronoi_jfa_param_0];
	ld.param.u32 	%r67, [voronoi_jfa_param_3];
	ld.param.u32 	%r70, [voronoi_jfa_param_4];
	ld.param.u32 	%r69, [voronoi_jfa_param_5];
	cvta.to.global.u64 	%rd1, %rd3;
	mov.u32 	%r71, %ctaid.x;
	mov.u32 	%r72, %ntid.x;
	mov.u32 	%r73, %tid.x;
	mad.lo.s32 	%r1, %r71, %r72, %r73;
	mov.u32 	%r74, %ctaid.y;
	mov.u32 	%r75, %ntid.y;
	mov.u32 	%r76, %tid.y;
	mad.lo.s32 	%r77, %r74, %r75, %r76;
	setp.ge.s32 	%p4, %r1, %r67;
	setp.ge.s32 	%p5, %r77, %r70;
	or.pred  	%p6, %p4, %p5;
	@%p6 bra 	$L__BB0_33;
	mad.lo.s32 	%r79, %r67, %r77, %r1;
	mul.wide.s32 	%rd4, %r79, 4;
	add.s64 	%rd2, %rd1, %rd4;
	ld.global.u32 	%r165, [%rd2];
	setp.lt.s32 	%p7, %r165, 0;
	mov.b32 	%r166, 2147483647;
	@%p7 bra 	$L__BB0_3;
	div.s32 	%r80, %r165, %r67;
	mul.lo.s32 	%r81, %r80, %r67;
	sub.s32 	%r82, %r81, %r165;
	add.s32 	%r83, %r1, %r82;
	sub.s32 	%r84, %r77, %r80;
	mul.lo.s32 	%r85, %r83, %r83;
	mad.lo.s32 	%r166, %r84, %r84, %r85;
$L__BB0_3:
	neg.s32 	%r6, %r69;
	setp.lt.s32 	%p8, %r69, 0;
	@%p8 bra 	$L__BB0_32;
	max.u32 	%r86, %r69, 1;
	div.u32 	%r7, %r69, %r86;
	and.b32  	%r8, %r7, 3;
	sub.s32 	%r9, %r1, %r69;
	setp.lt.s32 	%p9, %r9, 0;
	setp.ge.s32 	%p10, %r9, %r67;
	or.pred  	%p1, %p9, %p10;
	add.s32 	%r10, %r69, %r1;
	setp.lt.s32 	%p11, %r10, 0;
	setp.ge.s32 	%p12, %r10, %r67;
	or.pred  	%p2, %p11, %p12;
	shl.b32 	%r11, %r69, 1;
	mov.u32 	%r148, %r6;
$L__BB0_5:
	setp.eq.s32 	%p13, %r8, 2;
	add.s32 	%r88, %r148, %r77;
	setp.lt.s32 	%p14, %r88, 0;
	setp.ge.s32 	%p15, %r88, %r70;
	or.pred  	%p3, %p14, %p15;
	mul.lo.s32 	%r15, %r88, %r67;
	mov.u32 	%r157, %r6;
	@%p13 bra 	$L__BB0_17;
	or.pred  	%p16, %p1, %p3;
	@%p16 bra 	$L__BB0_9;
	add.s32 	%r89, %r9, %r15;
	mul.wide.s32 	%rd5, %r89, 4;
	add.s64 	%rd6, %rd1, %rd5;
	ld.global.u32 	%r16, [%rd6];
	setp.lt.s32 	%p17, %r16, 0;
	@%p17 bra 	$L__BB0_9;
	div.s32 	%r90, %r16, %r67;
	mul.lo.s32 	%r91, %r90, %r67;
	sub.s32 	%r92, %r91, %r16;
	add.s32 	%r93, %r1, %r92;
	sub.s32 	%r94, %r77, %r90;
	mul.lo.s32 	%r95, %r93, %r93;
	mad.lo.s32 	%r96, %r94, %r94, %r95;
	setp.lt.s32 	%p18, %r96, %r166;
	selp.b32 	%r165, %r16, %r165, %p18;
	min.s32 	%r166, %r96, %r166;
$L__BB0_9:
	setp.eq.s32 	%p19, %r8, 3;
	mov.b32 	%r157, 0;
	@%p19 bra 	$L__BB0_17;
	setp.lt.s32 	%p20, %r1, 0;
	or.pred  	%p21, %p20, %p3;
	@%p21 bra 	$L__BB0_13;
	add.s32 	%r98, %r1, %r15;
	mul.wide.s32 	%rd7, %r98, 4;
	add.s64 	%rd8, %rd1, %rd7;
	ld.global.u32 	%r21, [%rd8];
	setp.lt.s32 	%p22, %r21, 0;
	@%p22 bra 	$L__BB0_13;
	div.s32 	%r99, %r21, %r67;
	mul.lo.s32 	%r100, %r99, %r67;
	sub.s32 	%r101, %r100, %r21;
	add.s32 	%r102, %r1, %r101;
	sub.s32 	%r103, %r77, %r99;
	mul.lo.s32 	%r104, %r102, %r102;
	mad.lo.s32 	%r105, %r103, %r103, %r104;
	setp.lt.s32 	%p23, %r105, %r166;
	selp.b32 	%r165, %r21, %r165, %p23;
	min.s32 	%r166, %r105, %r166;
$L__BB0_13:
	setp.eq.s32 	%p24, %r8, 0;
	mov.u32 	%r157, %r69;
	@%p24 bra 	$L__BB0_17;
	or.pred  	%p25, %p2, %p3;
	mov.u32 	%r157, %r11;
	@%p25 bra 	$L__BB0_17;
	add.s32 	%r106, %r10, %r15;
	mul.wide.s32 	%rd9, %r106, 4;
	add.s64 	%rd10, %rd1, %rd9;
	ld.global.u32 	%r26, [%rd10];
	setp.lt.s32 	%p26, %r26, 0;
	mov.u32 	%r157, %r11;
	@%p26 bra 	$L__BB0_17;
	div.s32 	%r107, %r26, %r67;
	mul.lo.s32 	%r108, %r107, %r67;
	sub.s32 	%r109, %r108, %r26;
	add.s32 	%r110, %r1, %r109;
	sub.s32 	%r111, %r77, %r107;
	mul.lo.s32 	%r112, %r110, %r110;
	mad.lo.s32 	%r113, %r111, %r111, %r112;
	setp.lt.s32 	%p27, %r113, %r166;
	selp.b32 	%r165, %r26, %r165, %p27;
	min.s32 	%r166, %r113, %r166;
	mov.u32 	%r157, %r11;
$L__BB0_17:
	setp.lt.u32 	%p28, %r7, 2;
	@%p28 bra 	$L__BB0_31;
$L__BB0_18:
	add.s32 	%r37, %r157, %r1;
	setp.lt.s32 	%p29, %r37, 0;
	setp.ge.s32 	%p30, %r37, %r67;
	or.pred  	%p31, %p29, %p30;
	or.pred  	%p32, %p31, %p3;
	@%p32 bra 	$L__BB0_21;
	add.s32 	%r114, %r37, %r15;
	mul.wide.s32 	%rd11, %r114, 4;
	add.s64 	%rd12, %rd1, %rd11;
	ld.global.u32 	%r38, [%rd12];
	setp.lt.s32 	%p33, %r38, 0;
	@%p33 bra 	$L__BB0_21;
	div.s32 	%r115, %r38, %r67;
	mul.lo.s32 	%r116, %r115, %r67;
	sub.s32 	%r117, %r116, %r38;
	add.s32 	%r118, %r1, %r117;
	sub.s32 	%r119, %r77, %r115;
	mul.lo.s32 	%r120, %r118, %r118;
	mad.lo.s32 	%r121, %r119, %r119, %r120;
	setp.lt.s32 	%p34, %r121, %r166;
	selp.b32 	%r165, %r38, %r165, %p34;
	min.s32 	%r166, %r121, %r166;
$L__BB0_21:
	add.s32 	%r43, %r37, %r69;
	setp.lt.s32 	%p35, %r43, 0;
	setp.ge.s32 	%p36, %r43, %r67;
	or.pred  	%p37, %p35, %p36;
	or.pred  	%p38, %p37, %p3;
	@%p38 bra 	$L__BB0_24;
	add.s32 	%r122, %r43, %r15;
	mul.wide.s32 	%rd13, %r122, 4;
	add.s64 	%rd14, %rd1, %rd13;
	ld.global.u32 	%r44, [%rd14];
	setp.lt.s32 	%p39, %r44, 0;
	@%p39 bra 	$L__BB0_24;
	div.s32 	%r123, %r44, %r67;
	mul.lo.s32 	%r124, %r123, %r67;
	sub.s32 	%r125, %r124, %r44;
	add.s32 	%r126, %r1, %r125;
	sub.s32 	%r127, %r77, %r123;
	mul.lo.s32 	%r128, %r126, %r126;
	mad.lo.s32 	%r129, %r127, %r127, %r128;
	setp.lt.s32 	%p40, %r129, %r166;
	selp.b32 	%r165, %r44, %r165, %p40;
	min.s32 	%r166, %r129, %r166;
$L__BB0_24:
	add.s32 	%r49, %r43, %r69;
	setp.lt.s32 	%p41, %r49, 0;
	setp.ge.s32 	%p42, %r49, %r67;
	or.pred  	%p43, %p41, %p42;
	or.pred  	%p44, %p43, %p3;
	@%p44 bra 	$L__BB0_27;
	add.s32 	%r130, %r49, %r15;
	mul.wide.s32 	%rd15, %r130, 4;
	add.s64 	%rd16, %rd1, %rd15;
	ld.global.u32 	%r50, [%rd16];
	setp.lt.s32 	%p45, %r50, 0;
	@%p45 bra 	$L__BB0_27;
	div.s32 	%r131, %r50, %r67;
	mul.lo.s32 	%r132, %r131, %r67;
	sub.s32 	%r133, %r132, %r50;
	add.s32 	%r134, %r1, %r133;
	sub.s32 	%r135, %r77, %r131;
	mul.lo.s32 	%r136, %r134, %r134;
	mad.lo.s32 	%r137, %r135, %r135, %r136;
	setp.lt.s32 	%p46, %r137, %r166;
	selp.b32 	%r165, %r50, %r165, %p46;
	min.s32 	%r166, %r137, %r166;
$L__BB0_27:
	add.s32 	%r55, %r157, %r11;
	add.s32 	%r56, %r49, %r69;
	setp.lt.s32 	%p47, %r56, 0;
	setp.ge.s32 	%p48, %r56, %r67;
	or.pred  	%p49, %p47, %p48;
	or.pred  	%p50, %p49, %p3;
	@%p50 bra 	$L__BB0_30;
	add.s32 	%r138, %r56, %r15;
	mul.wide.s32 	%rd17, %r138, 4;
	add.s64 	%rd18, %rd1, %rd17;
	ld.global.u32 	%r57, [%rd18];
	setp.lt.s32 	%p51, %r57, 0;
	@%p51 bra 	$L__BB0_30;
	div.s32 	%r139, %r57, %r67;
	mul.lo.s32 	%r140, %r139, %r67;
	sub.s32 	%r141, %r140, %r57;
	add.s32 	%r142, %r1, %r141;
	sub.s32 	%r143, %r77, %r139;
	mul.lo.s32 	%r144, %r142, %r142;
	mad.lo.s32 	%r145, %r143, %r143, %r144;
	setp.lt.s32 	%p52, %r145, %r166;
	selp.b32 	%r165, %r57, %r165, %p52;
	min.s32 	%r166, %r145, %r166;
$L__BB0_30:
	add.s32 	%r146, %r55, %r69;
	add.s32 	%r157, %r146, %r69;
	setp.lt.s32 	%p53, %r146, 1;
	@%p53 bra 	$L__BB0_18;
$L__BB0_31:
	add.s32 	%r65, %r148, %r69;
	setp.lt.s32 	%p54, %r148, 1;
	mov.u32 	%r148, %r65;
	@%p54 bra 	$L__BB0_5;
$L__BB0_32:
	st.global.u32 	[%rd2], %r165;
$L__BB0_33:
	ret;

}
	// .globl	voronoi_color
.visible .entry voronoi_color(
	.param .u64 .ptr .align 1 voronoi_color_param_0,
	.param .u64 .ptr .align 1 voronoi_color_param_1,
	.param .u64 .ptr .align 1 voronoi_color_param_2,
	.param .u32 voronoi_color_param_3,
	.param .u32 voronoi_color_param_4
)
{
	.reg .pred 	%p<5>;
	.reg .b16 	%rs<4>;
	.reg .b32 	%r<17>;
	.reg .b64 	%rd<13>;

	ld.param.u64 	%rd1, [voronoi_color_param_0];
	ld.param.u64 	%rd2, [voronoi_color_param_1];
	ld.param.u64 	%rd3, [voronoi_color_param_2];
	ld.param.u32 	%r5, [voronoi_color_param_3];
	ld.param.u32 	%r6, [voronoi_color_param_4];
	mov.u32 	%r8, %ctaid.x;
	mov.u32 	%r9, %ntid.x;
	mov.u32 	%r10, %tid.x;
	mad.lo.s32 	%r1, %r8, %r9, %r10;
	mov.u32 	%r11, %ctaid.y;
	mov.u32 	%r12, %ntid.y;
	mov.u32 	%r13, %tid.y;
	mad.lo.s32 	%r14, %r11, %r12, %r13;
	setp.ge.s32 	%p1, %r1, %r5;
	setp.ge.s32 	%p2, %r14, %r6;
	or.pred  	%p3, %p1, %p2;
	@%p3 bra 	$L__BB1_3;
	cvta.to.global.u64 	%rd4, %rd1;
	mad.lo.s32 	%r3, %r5, %r14, %r1;
	mul.wide.s32 	%rd5, %r3, 4;
	add.s64 	%rd6, %rd4, %rd5;
	ld.global.u32 	%r4, [%rd6];
	setp.lt.s32 	%p4, %r4, 0;
	@%p4 bra 	$L__BB1_3;
	mul.lo.s32 	%r15, %r3, 3;
	mul.lo.s32 	%r16, %r4, 3;
	cvt.u64.u32 	%rd7, %r16;
	cvta.to.global.u64 	%rd8, %rd3;
	add.s64 	%rd9, %rd8, %rd7;
	ld.global.u8 	%rs1, [%rd9];
	cvt.s64.s32 	%rd10, %r15;
	cvta.to.global.u64 	%rd11, %rd2;
	add.s64 	%rd12, %rd11, %rd10;
	st.global.u8 	[%rd12], %rs1;
	ld.global.u8 	%rs2, [%rd9+1];
	st.global.u8 	[%rd12+1], %rs2;
	ld.global.u8 	%rs3, [%rd9+2];
	st.global.u8 	[%rd12+2], %rs3;
$L__BB1_3:
	ret;

}


// ===== COMPILED SASS (sm_100) =====

	.target	sm_100

	.elftype	@"ET_EXEC"


//--------------------- .note.nv.tkinfo           --------------------------
	.section	.note.nv.tkinfo,"",@"SHT_NOTE"
	.sectionflags	@"SHF_NOTE_NV_TKINFO"
	.tkinfo
        /*0018*/ 	.word	0x00000002
        /*0030*/ 	.string	""
        /*0030*/ 	.string	"ptxas"
        /*0030*/ 	.string	"Cuda compilation tools, release 13.0, V13.0.88"
        /*0030*/ 	.string	"Build cuda_13.0.r13.0/compiler.36424714_0"
        /*0030*/ 	.string	"-arch sm_100 -m 64 "



//--------------------- .note.nv.cuinfo           --------------------------
	.section	.note.nv.cuinfo,"",@"SHT_NOTE"
	.sectionflags	@"SHF_NOTE_NV_CUINFO"
        /*0018*/ 	.short	0x0002
        /*001a*/ 	.short	0x0064
        /*001c*/ 	.short	0x0082
	.zero		2


//--------------------- .nv.info                  --------------------------
	.section	.nv.info,"",@"SHT_CUDA_INFO"
	.align	4


	//----- nvinfo : EIATTR_REGCOUNT
	.align		4
        /*0000*/ 	.byte	0x04, 0x2f
        /*0002*/ 	.short	(.L_1 - .L_0)
	.align		4
.L_0:
        /*0004*/ 	.word	index@(voronoi_jfa)
        /*0008*/ 	.word	0x0000001e


	//----- nvinfo : EIATTR_FRAME_SIZE
	.align		4
.L_1:
        /*000c*/ 	.byte	0x04, 0x11
        /*000e*/ 	.short	(.L_3 - .L_2)
	.align		4
.L_2:
        /*0010*/ 	.word	index@(voronoi_jfa)
        /*0014*/ 	.word	0x00000000


	//----- nvinfo : EIATTR_REGCOUNT
	.align		4
.L_3:
        /*0018*/ 	.byte	0x04, 0x2f
        /*001a*/ 	.short	(.L_5 - .L_4)
	.align		4
.L_4:
        /*001c*/ 	.word	index@(voronoi_color)
        /*0020*/ 	.word	0x0000000e


	//----- nvinfo : EIATTR_FRAME_SIZE
	.align		4
.L_5:
        /*0024*/ 	.byte	0x04, 0x11
        /*0026*/ 	.short	(.L_7 - .L_6)
	.align		4
.L_6:
        /*0028*/ 	.word	index@(voronoi_color)
        /*002c*/ 	.word	0x00000000


	//----- nvinfo : EIATTR_MIN_STACK_SIZE
	.align		4
.L_7:
        /*0030*/ 	.byte	0x04, 0x12
        /*0032*/ 	.short	(.L_9 - .L_8)
	.align		4
.L_8:
        /*0034*/ 	.word	index@(voronoi_color)
        /*0038*/ 	.word	0x00000000


	//----- nvinfo : EIATTR_MIN_STACK_SIZE
	.align		4
.L_9:
        /*003c*/ 	.byte	0x04, 0x12
        /*003e*/ 	.short	(.L_11 - .L_10)
	.align		4
.L_10:
        /*0040*/ 	.word	index@(voronoi_jfa)
        /*0044*/ 	.word	0x00000000
.L_11:


//--------------------- .nv.compat                --------------------------
	.section	.nv.compat,"",@"SHT_CUDA_COMPAT_INFO"
	.align	4
        /*0000*/ 	.byte	0x02, 0x09, 0x00, 0x00, 0x02, 0x02, 0x01, 0x00, 0x02, 0x05, 0x05, 0x00, 0x03, 0x07, 0x01, 0x01
        /*0010*/ 	.byte	0x02, 0x03, 0x00, 0x00, 0x02, 0x06, 0x01, 0x00, 0x04, 0x0b, 0x08, 0x00, 0x09, 0x00, 0x00, 0x00
        /*0020*/ 	.byte	0x00, 0x00, 0x00, 0x00


//--------------------- .nv.info.voronoi_color    --------------------------
	.section	.nv.info.voronoi_color,"",@"SHT_CUDA_INFO"
	.sectionflags	@""
	.align	4


	//----- nvinfo : EIATTR_CUDA_API_VERSION
	.align		4
        /*0000*/ 	.byte	0x04, 0x37
        /*0002*/ 	.short	(.L_13 - .L_12)
.L_12:
        /*0004*/ 	.word	0x00000082


	//----- nvinfo : EIATTR_KPARAM_INFO
	.align		4
.L_13:
        /*0008*/ 	.byte	0x04, 0x17
        /*000a*/ 	.short	(.L_15 - .L_14)
.L_14:
        /*000c*/ 	.word	0x00000000
        /*0010*/ 	.short	0x0004
        /*0012*/ 	.short	0x001c
        /*0014*/ 	.byte	0x00, 0xf0, 0x11, 0x00


	//----- nvinfo : EIATTR_KPARAM_INFO
	.align		4
.L_15:
        /*0018*/ 	.byte	0x04, 0x17
        /*001a*/ 	.short	(.L_17 - .L_16)
.L_16:
        /*001c*/ 	.word	0x00000000
        /*0020*/ 	.short	0x0003
        /*0022*/ 	.short	0x0018
        /*0024*/ 	.byte	0x00, 0xf0, 0x11, 0x00


	//----- nvinfo : EIATTR_KPARAM_INFO
	.align		4
.L_17:
        /*0028*/ 	.byte	0x04, 0x17
        /*002a*/ 	.short	(.L_19 - .L_18)
.L_18:
        /*002c*/ 	.word	0x00000000
        /*0030*/ 	.short	0x0002
        /*0032*/ 	.short	0x0010
        /*0034*/ 	.byte	0x00, 0xf5, 0x21, 0x00


	//----- nvinfo : EIATTR_KPARAM_INFO
	.align		4
.L_19:
        /*0038*/ 	.byte	0x04, 0x17
        /*003a*/ 	.short	(.L_21 - .L_20)
.L_20:
        /*003c*/ 	.word	0x00000000
        /*0040*/ 	.short	0x0001
        /*0042*/ 	.short	0x0008
        /*0044*/ 	.byte	0x00, 0xf5, 0x21, 0x00


	//----- nvinfo : EIATTR_KPARAM_INFO
	.align		4
.L_21:
        /*0048*/ 	.byte	0x04, 0x17
        /*004a*/ 	.short	(.L_23 - .L_22)
.L_22:
        /*004c*/ 	.word	0x00000000
        /*0050*/ 	.short	0x0000
        /*0052*/ 	.short	0x0000
        /*0054*/ 	.byte	0x00, 0xf5, 0x21, 0x00


	//----- nvinfo : EIATTR_SPARSE_MMA_MASK
	.align		4
.L_23:
        /*0058*/ 	.byte	0x03, 0x50
        /*005a*/ 	.short	0x0000


	//----- nvinfo : EIATTR_MAXREG_COUNT
	.align		4
        /*005c*/ 	.byte	0x03, 0x1b
        /*005e*/ 	.short	0x00ff


	//----- nvinfo : EIATTR_MERCURY_ISA_VERSION
	.align		4
        /*0060*/ 	.byte	0x03, 0x5f
        /*0062*/ 	.short	0x0101


	//----- nvinfo : EIATTR_VRC_CTA_INIT_COUNT
	.align		4
        /*0064*/ 	.byte	0x02, 0x4a
	.zero		1
	.zero		1


	//----- nvinfo : EIATTR_EXIT_INSTR_OFFSETS
	.align		4
        /*0068*/ 	.byte	0x04, 0x1c
        /*006a*/ 	.short	(.L_25 - .L_24)


	//   ....[0]....
.L_24:
        /*006c*/ 	.word	0x000000c0


	//   ....[1]....
        /*0070*/ 	.word	0x00000130


	//   ....[2]....
        /*0074*/ 	.word	0x00000220


	//----- nvinfo : EIATTR_CBANK_PARAM_SIZE
	.align		4
.L_25:
        /*0078*/ 	.byte	0x03, 0x19
        /*007a*/ 	.short	0x0020


	//----- nvinfo : EIATTR_PARAM_CBANK
	.align		4
        /*007c*/ 	.byte	0x04, 0x0a
        /*007e*/ 	.short	(.L_27 - .L_26)
	.align		4
.L_26:
        /*0080*/ 	.word	index@(.nv.constant0.voronoi_color)
        /*0084*/ 	.short	0x0380
        /*0086*/ 	.short	0x0020


	//----- nvinfo : EIATTR_SW_WAR
	.align		4
.L_27:
        /*0088*/ 	.byte	0x04, 0x36
        /*008a*/ 	.short	(.L_29 - .L_28)
.L_28:
        /*008c*/ 	.word	0x00000008
.L_29:


//--------------------- .nv.info.voronoi_jfa      --------------------------
	.section	.nv.info.voronoi_jfa,"",@"SHT_CUDA_INFO"
	.sectionflags	@""
	.align	4


	//----- nvinfo : EIATTR_CUDA_API_VERSION
	.align		4
        /*0000*/ 	.byte	0x04, 0x37
        /*0002*/ 	.short	(.L_31 - .L_30)
.L_30:
        /*0004*/ 	.word	0x00000082


	//----- nvinfo : EIATTR_KPARAM_INFO
	.align		4
.L_31:
        /*0008*/ 	.byte	0x04, 0x17
        /*000a*/ 	.short	(.L_33 - .L_32)
.L_32:
        /*000c*/ 	.word	0x00000000
        /*0010*/ 	.short	0x0005
        /*0012*/ 	.short	0x001c
        /*0014*/ 	.byte	0x00, 0xf0, 0x11, 0x00


	//----- nvinfo : EIATTR_KPARAM_INFO
	.align		4
.L_33:
        /*0018*/ 	.byte	0x04, 0x17
        /*001a*/ 	.short	(.L_35 - .L_34)
.L_34:
        /*001c*/ 	.word	0x00000000
        /*0020*/ 	.short	0x0004
        /*0022*/ 	.short	0x0018
        /*0024*/ 	.byte	0x00, 0xf0, 0x11, 0x00


	//----- nvinfo : EIATTR_KPARAM_INFO
	.align		4
.L_35:
        /*0028*/ 	.byte	0x04, 0x17
        /*002a*/ 	.short	(.L_37 - .L_36)
.L_36:
        /*002c*/ 	.word	0x00000000
        /*0030*/ 	.short	0x0003
        /*0032*/ 	.short	0x0014
        /*0034*/ 	.byte	0x00, 0xf0, 0x11, 0x00


	//----- nvinfo : EIATTR_KPARAM_INFO
	.align		4
.L_37:
        /*0038*/ 	.byte	0x04, 0x17
        /*003a*/ 	.short	(.L_39 - .L_38)
.L_38:
        /*003c*/ 	.word	0x00000000
        /*0040*/ 	.short	0x0002
        /*0042*/ 	.short	0x0010
        /*0044*/ 	.byte	0x00, 0xf0, 0x11, 0x00


	//----- nvinfo : EIATTR_KPARAM_INFO
	.align		4
.L_39:
        /*0048*/ 	.byte	0x04, 0x17
        /*004a*/ 	.short	(.L_41 - .L_40)
.L_40:
        /*004c*/ 	.word	0x00000000
        /*0050*/ 	.short	0x0001
        /*0052*/ 	.short	0x0008
        /*0054*/ 	.byte	0x00, 0xf5, 0x21, 0x00


	//----- nvinfo : EIATTR_KPARAM_INFO
	.align		4
.L_41:
        /*0058*/ 	.byte	0x04, 0x17
        /*005a*/ 	.short	(.L_43 - .L_42)
.L_42:
        /*005c*/ 	.word	0x00000000
        /*0060*/ 	.short	0x0000
        /*0062*/ 	.short	0x0000
        /*0064*/ 	.byte	0x00, 0xf5, 0x21, 0x00


	//----- nvinfo : EIATTR_SPARSE_MMA_MASK
	.align		4
.L_43:
        /*0068*/ 	.byte	0x03, 0x50
        /*006a*/ 	.short	0x0000


	//----- nvinfo : EIATTR_MAXREG_COUNT
	.align		4
        /*006c*/ 	.byte	0x03, 0x1b
        /*006e*/ 	.short	0x00ff


	//----- nvinfo : EIATTR_MERCURY_ISA_VERSION
	.align		4
        /*0070*/ 	.byte	0x03, 0x5f
        /*0072*/ 	.short	0x0101


	//----- nvinfo : EIATTR_VRC_CTA_INIT_COUNT
	.align		4
        /*0074*/ 	.byte	0x02, 0x4a
	.zero		1
	.zero		1


	//----- nvinfo : EIATTR_EXIT_INSTR_OFFSETS
	.align		4
        /*0078*/ 	.byte	0x04, 0x1c
        /*007a*/ 	.short	(.L_45 - .L_44)


	//   ....[0]....
.L_44:
        /*007c*/ 	.word	0x000000d0


	//   ....[1]....
        /*0080*/ 	.word	0x00001a20


	//----- nvinfo : EIATTR_CRS_STACK_SIZE
	.align		4
.L_45:
        /*0084*/ 	.byte	0x04, 0x1e
        /*0086*/ 	.short	(.L_47 - .L_46)
.L_46:
        /*0088*/ 	.word	0x00000000


	//----- nvinfo : EIATTR_CBANK_PARAM_SIZE
	.align		4
.L_47:
        /*008c*/ 	.byte	0x03, 0x19
        /*008e*/ 	.short	0x0020


	//----- nvinfo : EIATTR_PARAM_CBANK
	.align		4
        /*0090*/ 	.byte	0x04, 0x0a
        /*0092*/ 	.short	(.L_49 - .L_48)
	.align		4
.L_48:
        /*0094*/ 	.word	index@(.nv.constant0.voronoi_jfa)
        /*0098*/ 	.short	0x0380
        /*009a*/ 	.short	0x0020


	//----- nvinfo : EIATTR_SW_WAR
	.align		4
.L_49:
        /*009c*/ 	.byte	0x04, 0x36
        /*009e*/ 	.short	(.L_51 - .L_50)
.L_50:
        /*00a0*/ 	.word	0x00000008
.L_51:


//--------------------- .nv.callgraph             --------------------------
	.section	.nv.callgraph,"",@"SHT_CUDA_CALLGRAPH"
	.align	4
	.sectionentsize	8
	.align		4
        /*0000*/ 	.word	0x00000000
	.align		4
        /*0004*/ 	.word	0xffffffff
	.align		4
        /*0008*/ 	.word	0x00000000
	.align		4
        /*000c*/ 	.word	0xfffffffe
	.align		4
        /*0010*/ 	.word	0x00000000
	.align		4
        /*0014*/ 	.word	0xfffffffd
	.align		4
        /*0018*/ 	.word	0x00000000
	.align		4
        /*001c*/ 	.word	0xfffffffc


//--------------------- .text.voronoi_color       --------------------------
	.section	.text.voronoi_color,"ax",@progbits
	.align	128
        .global         voronoi_color
        .type           voronoi_color,@function
        .size           voronoi_color,(.L_x_22 - voronoi_color)
        .other          voronoi_color,@"STO_CUDA_ENTRY STV_DEFAULT"
voronoi_color:
.text.voronoi_color:
[----:B------:R-:W-:Y:S01]  /*0000*/  LDC R1, c[0x0][0x37c] ;  /* 0x0000df00ff017b82 */ /* 0x000fe20000000800 */
[----:B------:R-:W0:Y:S07]  /*0010*/  S2R R2, SR_TID.Y ;  /* 0x0000000000027919 */ /* 0x000e2e0000002200 */
[----:B------:R-:W1:Y:S01]  /*0020*/  LDC R0, c[0x0][0x360] ;  /* 0x0000d800ff007b82 */ /* 0x000e620000000800 */
[----:B------:R-:W2:Y:S01]  /*0030*/  LDCU.64 UR6, c[0x0][0x398] ;  /* 0x00007300ff0677ac */ /* 0x000ea20008000a00 */
[----:B------:R-:W1:Y:S06]  /*0040*/  S2R R3, SR_TID.X ;  /* 0x0000000000037919 */ /* 0x000e6c0000002100 */
[----:B------:R-:W0:Y:S08]  /*0050*/  S2UR UR5, SR_CTAID.Y ;  /* 0x00000000000579c3 */ /* 0x000e300000002600 */
[----:B------:R-:W0:Y:S08]  /*0060*/  LDC R5, c[0x0][0x364] ;  /* 0x0000d900ff057b82 */ /* 0x000e300000000800 */
[----:B------:R-:W1:Y:S01]  /*0070*/  S2UR UR4, SR_CTAID.X ;  /* 0x00000000000479c3 */ /* 0x000e620000002500 */
[----:B0-----:R-:W-:-:S05]  /*0080*/  IMAD R5, R5, UR5, R2 ;  /* 0x0000000505057c24 */ /* 0x001fca000f8e0202 */
[----:B--2---:R-:W-:Y:S01]  /*0090*/  ISETP.GE.AND P0, PT, R5, UR7, PT ;  /* 0x0000000705007c0c */ /* 0x004fe2000bf06270 */
[----:B-1----:R-:W-:-:S05]  /*00a0*/  IMAD R0, R0, UR4, R3 ;  /* 0x0000000400007c24 */ /* 0x002fca000f8e0203 */
[----:B------:R-:W-:-:S13]  /*00b0*/  ISETP.GE.OR P0, PT, R0, UR6, P0 ;  /* 0x0000000600007c0c */ /* 0x000fda0008706670 */
[----:B------:R-:W-:Y:S05]  /*00c0*/  @P0 EXIT ;  /* 0x000000000000094d */ /* 0x000fea0003800000 */
[----:B------:R-:W0:Y:S01]  /*00d0*/  LDC.64 R2, c[0x0][0x380] ;  /* 0x0000e000ff027b82 */ /* 0x000e220000000a00 */
[----:B------:R-:W1:Y:S01]  /*00e0*/  LDCU.64 UR4, c[0x0][0x358] ;  /* 0x00006b00ff0477ac */ /* 0x000e620008000a00 */
[----:B------:R-:W-:-:S04]  /*00f0*/  IMAD R5, R5, UR6, R0 ;  /* 0x0000000605057c24 */ /* 0x000fc8000f8e0200 */
[----:B0-----:R-:W-:-:S06]  /*0100*/  IMAD.WIDE R2, R5, 0x4, R2 ;  /* 0x0000000405027825 */ /* 0x001fcc00078e0202 */
[----:B-1----:R-:W2:Y:S02]  /*0110*/  LDG.E R2, desc[UR4][R2.64] ;  /* 0x0000000402027981 */ /* 0x002ea4000c1e1900 */
[----:B--2---:R-:W-:-:S13]  /*0120*/  ISETP.GE.AND P0, PT, R2, RZ, PT ;  /* 0x000000ff0200720c */ /* 0x004fda0003f06270 */
[----:B------:R-:W-:Y:S05]  /*0130*/  @!P0 EXIT ;  /* 0x000000000000894d */ /* 0x000fea0003800000 */
[----:B------:R-:W0:Y:S01]  /*0140*/  LDC.64 R6, c[0x0][0x390] ;  /* 0x0000e400ff067b82 */ /* 0x000e220000000a00 */
[----:B------:R-:W-:Y:S01]  /*0150*/  IMAD R3, R2, 0x3, RZ ;  /* 0x0000000302037824 */ /* 0x000fe200078e02ff */
[----:B------:R-:W1:Y:S04]  /*0160*/  LDCU.64 UR6, c[0x0][0x388] ;  /* 0x00007100ff0677ac */ /* 0x000e680008000a00 */
[----:B0-----:R-:W-:-:S04]  /*0170*/  IADD3 R2, P0, PT, R3, R6, RZ ;  /* 0x0000000603027210 */ /* 0x001fc80007f1e0ff */
[----:B------:R-:W-:-:S05]  /*0180*/  IADD3.X R3, PT, PT, RZ, R7, RZ, P0, !PT ;  /* 0x00000007ff037210 */ /* 0x000fca00007fe4ff */
[----:B------:R-:W2:Y:S01]  /*0190*/  LDG.E.U8 R7, desc[UR4][R2.64] ;  /* 0x0000000402077981 */ /* 0x000ea2000c1e1100 */
[----:B------:R-:W-:-:S05]  /*01a0*/  IMAD R5, R5, 0x3, RZ ;  /* 0x0000000305057824 */ /* 0x000fca00078e02ff */
[----:B-1----:R-:W-:-:S04]  /*01b0*/  IADD3 R4, P0, PT, R5, UR6, RZ ;  /* 0x0000000605047c10 */ /* 0x002fc8000ff1e0ff */
[----:B------:R-:W-:-:S05]  /*01c0*/  LEA.HI.X.SX32 R5, R5, UR7, 0x1, P0 ;  /* 0x0000000705057c11 */ /* 0x000fca00080f0eff */
[----:B--2---:R-:W-:Y:S04]  /*01d0*/  STG.E.U8 desc[UR4][R4.64], R7 ;  /* 0x0000000704007986 */ /* 0x004fe8000c101104 */
[----:B------:R-:W2:Y:S04]  /*01e0*/  LDG.E.U8 R9, desc[UR4][R2.64+0x1] ;  /* 0x0000010402097981 */ /* 0x000ea8000c1e1100 */
[----:B--2---:R-:W-:Y:S04]  /*01f0*/  STG.E.U8 desc[UR4][R4.64+0x1], R9 ;  /* 0x0000010904007986 */ /* 0x004fe8000c101104 */
[----:B------:R-:W2:Y:S04]  /*0200*/  LDG.E.U8 R11, desc[UR4][R2.64+0x2] ;  /* 0x00000204020b7981 */ /* 0x000ea8000c1e1100 */
[----:B--2---:R-:W-:Y:S01]  /*0210*/  STG.E.U8 desc[UR4][R4.64+0x2], R11 ;  /* 0x0000020b04007986 */ /* 0x004fe2000c101104 */
[----:B------:R-:W-:Y:S05]  /*0220*/  EXIT ;  /* 0x000000000000794d */ /* 0x000fea0003800000 */
.L_x_0:
[----:B------:R-:W-:-:S00]  /*0230*/  BRA `(.L_x_0) ;  /* 0xfffffffc00fc7947 */ /* 0x000fc0000383ffff */
[----:B------:R-:W-:-:S00]  /*0240*/  NOP ;  /* 0x0000000000007918 */ /* 0x000fc00000000000 */
        /* <DEDUP_REMOVED lines=11> */
.L_x_22:


//--------------------- .text.voronoi_jfa         --------------------------
	.section	.text.voronoi_jfa,"ax",@progbits
	.align	128
        .global         voronoi_jfa
        .type           voronoi_jfa,@function
        .size           voronoi_jfa,(.L_x_23 - voronoi_jfa)
        .other          voronoi_jfa,@"STO_CUDA_ENTRY STV_DEFAULT"
voronoi_jfa:
.text.voronoi_jfa:
[----:B------:R-:W-:Y:S01]  /*0000*/  LDC R1, c[0x0][0x37c] ;  /* 0x0000df00ff017b82 */ /* 0x000fe20000000800 */
[----:B------:R-:W0:Y:S07]  /*0010*/  S2R R5, SR_TID.Y ;  /* 0x0000000000057919 */ /* 0x000e2e0000002200 */
[----:B------:R-:W1:Y:S01]  /*0020*/  LDC R3, c[0x0][0x360] ;  /* 0x0000d800ff037b82 */ /* 0x000e620000000800 */
[----:B------:R-:W2:Y:S01]  /*0030*/  LDCU UR6, c[0x0][0x398] ;  /* 0x00007300ff0677ac */ /* 0x000ea20008000800 */
[----:B------:R-:W1:Y:S06]  /*0040*/  S2R R2, SR_TID.X ;  /* 0x0000000000027919 */ /* 0x000e6c0000002100 */
[----:B------:R-:W0:Y:S08]  /*0050*/  S2UR UR5, SR_CTAID.Y ;  /* 0x00000000000579c3 */ /* 0x000e300000002600 */
[----:B------:R-:W0:Y:S08]  /*0060*/  LDC R0, c[0x0][0x364] ;  /* 0x0000d900ff007b82 */ /* 0x000e300000000800 */
[----:B------:R-:W1:Y:S08]  /*0070*/  S2UR UR4, SR_CTAID.X ;  /* 0x00000000000479c3 */ /* 0x000e700000002500 */
[----:B------:R-:W3:Y:S01]  /*0080*/  LDC R9, c[0x0][0x394] ;  /* 0x0000e500ff097b82 */ /* 0x000ee20000000800 */
[----:B0-----:R-:W-:-:S05]  /*0090*/  IMAD R0, R0, UR5, R5 ;  /* 0x0000000500007c24 */ /* 0x001fca000f8e0205 */
[----:B--2---:R-:W-:Y:S01]  /*00a0*/  ISETP.GE.AND P0, PT, R0, UR6, PT ;  /* 0x0000000600007c0c */ /* 0x004fe2000bf06270 */
[----:B-1----:R-:W-:-:S05]  /*00b0*/  IMAD R3, R3, UR4, R2 ;  /* 0x0000000403037c24 */ /* 0x002fca000f8e0202 */
[----:B---3--:R-:W-:-:S13]  /*00c0*/  ISETP.GE.OR P0, PT, R3, R9, P0 ;  /* 0x000000090300720c */ /* 0x008fda0000706670 */
[----:B------:R-:W-:Y:S05]  /*00d0*/  @P0 EXIT ;  /* 0x000000000000094d */ /* 0x000fea0003800000 */
[----:B------:R-:W0:Y:S01]  /*00e0*/  LDC.64 R14, c[0x0][0x380] ;  /* 0x0000e000ff0e7b82 */ /* 0x000e220000000a00 */
[----:B------:R-:W1:Y:S01]  /*00f0*/  LDCU.64 UR4, c[0x0][0x358] ;  /* 0x00006b00ff0477ac */ /* 0x000e620008000a00 */
[----:B------:R-:W-:-:S06]  /*0100*/  IMAD R5, R0, R9, R3 ;  /* 0x0000000900057224 */ /* 0x000fcc00078e0203 */
[----:B------:R-:W2:Y:S01]  /*0110*/  LDC R10, c[0x0][0x39c] ;  /* 0x0000e700ff0a7b82 */ /* 0x000ea20000000800 */
[----:B0-----:R-:W-:-:S05]  /*0120*/  IMAD.WIDE R14, R5, 0x4, R14 ;  /* 0x00000004050e7825 */ /* 0x001fca00078e020e */
[----:B-1----:R-:W3:Y:S01]  /*0130*/  LDG.E R2, desc[UR4][R14.64] ;  /* 0x000000040e027981 */ /* 0x002ee2000c1e1900 */
[----:B------:R-:W-:Y:S01]  /*0140*/  BSSY.RECONVERGENT B0, `(.L_x_1) ;  /* 0x0000021000007945 */ /* 0x000fe20003800200 */
[----:B------:R-:W-:Y:S01]  /*0150*/  IMAD.MOV.U32 R4, RZ, RZ, 0x7fffffff ;  /* 0x7fffffffff047424 */ /* 0x000fe200078e00ff */
[----:B--2---:R-:W-:Y:S02]  /*0160*/  ISETP.GE.AND P3, PT, R10, RZ, PT ;  /* 0x000000ff0a00720c */ /* 0x004fe40003f66270 */
[----:B---3--:R-:W-:-:S13]  /*0170*/  ISETP.GE.AND P0, PT, R2, RZ, PT ;  /* 0x000000ff0200720c */ /* 0x008fda0003f06270 */
[----:B------:R-:W-:Y:S05]  /*0180*/  @!P0 BRA `(.L_x_2) ;  /* 0x0000000000708947 */ /* 0x000fea0003800000 */
[----:B------:R-:W-:-:S04]  /*0190*/  IABS R7, R9 ;  /* 0x0000000900077213 */ /* 0x000fc80000000000 */
[----:B------:R-:W0:Y:S08]  /*01a0*/  I2F.RP R6, R7 ;  /* 0x0000000700067306 */ /* 0x000e300000209400 */
[----:B0-----:R-:W0:Y:S02]  /*01b0*/  MUFU.RCP R6, R6 ;  /* 0x0000000600067308 */ /* 0x001e240000001000 */
[----:B0-----:R-:W-:-:S06]  /*01c0*/  VIADD R4, R6, 0xffffffe ;  /* 0x0ffffffe06047836 */ /* 0x001fcc0000000000 */
[----:B------:R0:W1:Y:S02]  /*01d0*/  F2I.FTZ.U32.TRUNC.NTZ R5, R4 ;  /* 0x0000000400057305 */ /* 0x000064000021f000 */
[----:B0-----:R-:W-:Y:S02]  /*01e0*/  HFMA2 R4, -RZ, RZ, 0, 0 ;  /* 0x00000000ff047431 */ /* 0x001fe400000001ff */
[----:B-1----:R-:W-:-:S04]  /*01f0*/  IMAD.MOV R8, RZ, RZ, -R5 ;  /* 0x000000ffff087224 */ /* 0x002fc800078e0a05 */
[----:B------:R-:W-:Y:S01]  /*0200*/  IMAD R11, R8, R7, RZ ;  /* 0x00000007080b7224 */ /* 0x000fe200078e02ff */
[----:B------:R-:W-:-:S03]  /*0210*/  IABS R8, R2 ;  /* 0x0000000200087213 */ /* 0x000fc60000000000 */
[----:B------:R-:W-:Y:S01]  /*0220*/  IMAD.HI.U32 R5, R5, R11, R4 ;  /* 0x0000000b05057227 */ /* 0x000fe200078e0004 */
[----:B------:R-:W-:-:S04]  /*0230*/  LOP3.LUT R4, R2, R9, RZ, 0x3c, !PT ;  /* 0x0000000902047212 */ /* 0x000fc800078e3cff */
[----:B------:R-:W-:Y:S01]  /*0240*/  ISETP.GE.AND P2, PT, R4, RZ, PT ;  /* 0x000000ff0400720c */ /* 0x000fe20003f46270 */
[----:B------:R-:W-:-:S04]  /*0250*/  IMAD.HI.U32 R5, R5, R8, RZ ;  /* 0x0000000805057227 */ /* 0x000fc800078e00ff */
[----:B------:R-:W-:-:S04]  /*0260*/  IMAD.MOV R6, RZ, RZ, -R5 ;  /* 0x000000ffff067224 */ /* 0x000fc800078e0a05 */
[----:B------:R-:W-:-:S05]  /*0270*/  IMAD R6, R7, R6, R8 ;  /* 0x0000000607067224 */ /* 0x000fca00078e0208 */
[----:B------:R-:W-:-:S13]  /*0280*/  ISETP.GT.U32.AND P1, PT, R7, R6, PT ;  /* 0x000000060700720c */ /* 0x000fda0003f24070 */
[----:B------:R-:W-:Y:S02]  /*0290*/  @!P1 IMAD.IADD R6, R6, 0x1, -R7 ;  /* 0x0000000106069824 */ /* 0x000fe400078e0a07 */
[----:B------:R-:W-:Y:S01]  /*02a0*/  @!P1 VIADD R5, R5, 0x1 ;  /* 0x0000000105059836 */ /* 0x000fe20000000000 */
[----:B------:R-:W-:Y:S02]  /*02b0*/  ISETP.NE.AND P1, PT, R9, RZ, PT ;  /* 0x000000ff0900720c */ /* 0x000fe40003f25270 */
[----:B------:R-:W-:-:S13]  /*02c0*/  ISETP.GE.U32.AND P0, PT, R6, R7, PT ;  /* 0x000000070600720c */ /* 0x000fda0003f06070 */
[----:B------:R-:W-:-:S05]  /*02d0*/  @P0 IADD3 R5, PT, PT, R5, 0x1, RZ ;  /* 0x0000000105050810 */ /* 0x000fca0007ffe0ff */
[----:B------:R-:W-:Y:S01]  /*02e0*/  @!P2 IMAD.MOV R5, RZ, RZ, -R5 ;  /* 0x000000ffff05a224 */ /* 0x000fe200078e0a05 */
[----:B------:R-:W-:-:S05]  /*02f0*/  @!P1 LOP3.LUT R5, RZ, R9, RZ, 0x33, !PT ;  /* 0x00000009ff059212 */ /* 0x000fca00078e33ff */
[----:B------:R-:W-:Y:S02]  /*0300*/  IMAD R4, R5, R9, -R2 ;  /* 0x0000000905047224 */ /* 0x000fe400078e0a02 */
[----:B------:R-:W-:Y:S02]  /*0310*/  IMAD.IADD R5, R0, 0x1, -R5 ;  /* 0x0000000100057824 */ /* 0x000fe400078e0a05 */
[----:B------:R-:W-:-:S04]  /*0320*/  IMAD.IADD R4, R3, 0x1, R4 ;  /* 0x0000000103047824 */ /* 0x000fc800078e0204 */
[----:B------:R-:W-:-:S04]  /*0330*/  IMAD R4, R4, R4, RZ ;  /* 0x0000000404047224 */ /* 0x000fc800078e02ff */
[----:B------:R-:W-:-:S07]  /*0340*/  IMAD R4, R5, R5, R4 ;  /* 0x0000000505047224 */ /* 0x000fce00078e0204 */
.L_x_2:
[----:B------:R-:W-:Y:S05]  /*0350*/  BSYNC.RECONVERGENT B0 ;  /* 0x0000000000007941 */ /* 0x000fea0003800200 */
.L_x_1:
[----:B------:R-:W-:Y:S05]  /*0360*/  @!P3 BRA `(.L_x_3) ;  /* 0x0000001400a8b947 */ /* 0x000fea0003800000 */
[----:B------:R-:W-:-:S04]  /*0370*/  VIMNMX.U32 R11, PT, PT, R10, 0x1, !PT ;  /* 0x000000010a0b7848 */ /* 0x000fc80007fe0000 */
[----:B------:R-:W0:Y:S01]  /*0380*/  I2F.U32.RP R8, R11 ;  /* 0x0000000b00087306 */ /* 0x000e220000209000 */
[----:B------:R-:W-:Y:S01]  /*0390*/  IMAD.MOV R5, RZ, RZ, -R11 ;  /* 0x000000ffff057224 */ /* 0x000fe200078e0a0b */
[----:B------:R-:W-:-:S06]  /*03a0*/  ISETP.NE.U32.AND P3, PT, R11, RZ, PT ;  /* 0x000000ff0b00720c */ /* 0x000fcc0003f65070 */
[----:B0-----:R-:W0:Y:S02]  /*03b0*/  MUFU.RCP R8, R8 ;  /* 0x0000000800087308 */ /* 0x001e240000001000 */
[----:B0-----:R-:W-:Y:S01]  /*03c0*/  IADD3 R6, PT, PT, R8, 0xffffffe, RZ ;  /* 0x0ffffffe08067810 */ /* 0x001fe20007ffe0ff */
[----:B------:R-:W-:-:S05]  /*03d0*/  IMAD.MOV R8, RZ, RZ, -R10 ;  /* 0x000000ffff087224 */ /* 0x000fca00078e0a0a */
[----:B------:R0:W1:Y:S02]  /*03e0*/  F2I.FTZ.U32.TRUNC.NTZ R7, R6 ;  /* 0x0000000600077305 */ /* 0x000064000021f000 */
[----:B0-----:R-:W-:Y:S02]  /*03f0*/  IMAD.MOV.U32 R6, RZ, RZ, RZ ;  /* 0x000000ffff067224 */ /* 0x001fe400078e00ff */
[----:B-1----:R-:W-:-:S04]  /*0400*/  IMAD R5, R5, R7, RZ ;  /* 0x0000000705057224 */ /* 0x002fc800078e02ff */
[----:B------:R-:W-:-:S04]  /*0410*/  IMAD.HI.U32 R5, R7, R5, R6 ;  /* 0x0000000507057227 */ /* 0x000fc800078e0006 */
[----:B------:R-:W-:Y:S02]  /*0420*/  IMAD.IADD R6, R3, 0x1, -R10 ;  /* 0x0000000103067824 */ /* 0x000fe400078e0a0a */
[----:B------:R-:W-:-:S04]  /*0430*/  IMAD.HI.U32 R5, R5, R10, RZ ;  /* 0x0000000a05057227 */ /* 0x000fc800078e00ff */
[----:B------:R-:W-:Y:S02]  /*0440*/  IMAD.MOV R12, RZ, RZ, -R5 ;  /* 0x000000ffff0c7224 */ /* 0x000fe400078e0a05 */
[--C-:B------:R-:W-:Y:S02]  /*0450*/  IMAD.IADD R7, R3, 0x1, R10.reuse ;  /* 0x0000000103077824 */ /* 0x100fe400078e020a */
[----:B------:R-:W-:-:S03]  /*0460*/  IMAD R12, R11, R12, R10 ;  /* 0x0000000c0b0c7224 */ /* 0x000fc600078e020a */
[C---:B------:R-:W-:Y:S02]  /*0470*/  ISETP.GE.AND P1, PT, R7.reuse, R9, PT ;  /* 0x000000090700720c */ /* 0x040fe40003f26270 */
[----:B------:R-:W-:Y:S02]  /*0480*/  ISETP.GE.U32.AND P0, PT, R12, R11, PT ;  /* 0x0000000b0c00720c */ /* 0x000fe40003f06070 */
[----:B------:R-:W-:-:S11]  /*0490*/  ISETP.LT.OR P1, PT, R7, RZ, P1 ;  /* 0x000000ff0700720c */ /* 0x000fd60000f21670 */
[----:B------:R-:W-:Y:S01]  /*04a0*/  @P0 IADD3 R12, PT, PT, -R11, R12, RZ ;  /* 0x0000000c0b0c0210 */ /* 0x000fe20007ffe1ff */
[----:B------:R-:W-:Y:S01]  /*04b0*/  @P0 VIADD R5, R5, 0x1 ;  /* 0x0000000105050836 */ /* 0x000fe20000000000 */
[----:B------:R-:W-:Y:S01]  /*04c0*/  ISETP.GE.AND P0, PT, R6, R9, PT ;  /* 0x000000090600720c */ /* 0x000fe20003f06270 */
[----:B------:R-:W-:Y:S01]  /*04d0*/  IMAD.SHL.U32 R9, R10, 0x2, RZ ;  /* 0x000000020a097824 */ /* 0x000fe200078e00ff */
[----:B------:R-:W-:Y:S01]  /*04e0*/  ISETP.GE.U32.AND P2, PT, R12, R11, PT ;  /* 0x0000000b0c00720c */ /* 0x000fe20003f46070 */
[----:B------:R-:W-:Y:S01]  /*04f0*/  IMAD.MOV.U32 R10, RZ, RZ, R8 ;  /* 0x000000ffff0a7224 */ /* 0x000fe200078e0008 */
[----:B------:R-:W-:-:S11]  /*0500*/  ISETP.LT.OR P0, PT, R6, RZ, P0 ;  /* 0x000000ff0600720c */ /* 0x000fd60000701670 */
[----:B------:R-:W-:Y:S02]  /*0510*/  @P2 IADD3 R5, PT, PT, R5, 0x1, RZ ;  /* 0x0000000105052810 */ /* 0x000fe40007ffe0ff */
[----:B------:R-:W-:-:S04]  /*0520*/  @!P3 LOP3.LUT R5, RZ, R11, RZ, 0x33, !PT ;  /* 0x0000000bff05b212 */ /* 0x000fc800078e33ff */
[----:B------:R-:W-:-:S07]  /*0530*/  LOP3.LUT R11, R5, 0x3, RZ, 0xc0, !PT ;  /* 0x00000003050b7812 */ /* 0x000fce00078ec0ff */
.L_x_20:
[----:B------:R-:W0:Y:S01]  /*0540*/  LDC.64 R16, c[0x0][0x398] ;  /* 0x0000e600ff107b82 */ /* 0x000e220000000a00 */
[----:B------:R-:W-:Y:S01]  /*0550*/  ISETP.NE.AND P3, PT, R11, 0x2, PT ;  /* 0x000000020b00780c */ /* 0x000fe20003f65270 */
[----:B------:R-:W-:Y:S01]  /*0560*/  IMAD.MOV.U32 R18, RZ, RZ, R8 ;  /* 0x000000ffff127224 */ /* 0x000fe200078e0008 */
[----:B------:R-:W-:Y:S02]  /*0570*/  IADD3 R12, PT, PT, R0, R10, RZ ;  /* 0x0000000a000c7210 */ /* 0x000fe40007ffe0ff */
[----:B------:R-:W-:Y:S02]  /*0580*/  ISETP.GE.AND P4, PT, R10, 0x1, PT ;  /* 0x000000010a00780c */ /* 0x000fe40003f86270 */
[----:B0-----:R-:W-:Y:S01]  /*0590*/  ISETP.GE.AND P2, PT, R12, R16, PT ;  /* 0x000000100c00720c */ /* 0x001fe20003f46270 */
[----:B------:R-:W-:-:S03]  /*05a0*/  IMAD.IADD R10, R10, 0x1, R17 ;  /* 0x000000010a0a7824 */ /* 0x000fc600078e0211 */
[----:B------:R-:W-:-:S03]  /*05b0*/  ISETP.LT.OR P2, PT, R12, RZ, P2 ;  /* 0x000000ff0c00720c */ /* 0x000fc60001741670 */
[----:B------:R-:W-:Y:S10]  /*05c0*/  @!P3 BRA `(.L_x_4) ;  /* 0x000000080024b947 */ /* 0x000ff40003800000 */
[----:B------:R-:W-:Y:S01]  /*05d0*/  PLOP3.LUT P3, PT, P0, P2, PT, 0xf8, 0x8f ;  /* 0x00000000008f781c */ /* 0x000fe20000765f70 */
[----:B------:R-:W-:-:S12]  /*05e0*/  BSSY.RECONVERGENT B0, `(.L_x_5) ;  /* 0x0000028000007945 */ /* 0x000fd80003800200 */
[----:B------:R-:W-:Y:S05]  /*05f0*/  @P3 BRA `(.L_x_6) ;  /* 0x0000000000983947 */ /* 0x000fea0003800000 */
[----:B------:R-:W0:Y:S08]  /*0600*/  LDC R18, c[0x0][0x394] ;  /* 0x0000e500ff127b82 */ /* 0x000e300000000800 */
[----:B------:R-:W1:Y:S01]  /*0610*/  LDC.64 R16, c[0x0][0x380] ;  /* 0x0000e000ff107b82 */ /* 0x000e620000000a00 */
[----:B0-----:R-:W-:-:S04]  /*0620*/  IMAD R13, R12, R18, R6 ;  /* 0x000000120c0d7224 */ /* 0x001fc800078e0206 */
[----:B-1----:R-:W-:-:S05]  /*0630*/  IMAD.WIDE R16, R13, 0x4, R16 ;  /* 0x000000040d107825 */ /* 0x002fca00078e0210 */
[----:B------:R-:W2:Y:S02]  /*0640*/  LDG.E R13, desc[UR4][R16.64] ;  /* 0x00000004100d7981 */ /* 0x000ea4000c1e1900 */
[----:B--2---:R-:W-:-:S13]  /*0650*/  ISETP.GE.AND P3, PT, R13, RZ, PT ;  /* 0x000000ff0d00720c */ /* 0x004fda0003f66270 */
[----:B------:R-:W-:Y:S05]  /*0660*/  @!P3 BRA `(.L_x_6) ;  /* 0x00000000007cb947 */ /* 0x000fea0003800000 */
[----:B------:R-:W-:Y:S02]  /*0670*/  IABS R19, R18 ;  /* 0x0000001200137213 */ /* 0x000fe40000000000 */
[----:B------:R-:W-:Y:S02]  /*0680*/  IABS R20, R13 ;  /* 0x0000000d00147213 */ /* 0x000fe40000000000 */
[----:B------:R-:W0:Y:S08]  /*0690*/  I2F.RP R21, R19 ;  /* 0x0000001300157306 */ /* 0x000e300000209400 */
[----:B0-----:R-:W0:Y:S02]  /*06a0*/  MUFU.RCP R21, R21 ;  /* 0x0000001500157308 */ /* 0x001e240000001000 */
[----:B0-----:R-:W-:-:S06]  /*06b0*/  VIADD R22, R21, 0xffffffe ;  /* 0x0ffffffe15167836 */ /* 0x001fcc0000000000 */
[----:B------:R-:W0:Y:S02]  /*06c0*/  F2I.FTZ.U32.TRUNC.NTZ R17, R22 ;  /* 0x0000001600117305 */ /* 0x000e24000021f000 */
[----:B0-----:R-:W-:-:S05]  /*06d0*/  IADD3 R16, PT, PT, RZ, -R17, RZ ;  /* 0x80000011ff107210 */ /* 0x001fca0007ffe0ff */
[----:B------:R-:W-:Y:S02]  /*06e0*/  IMAD R23, R16, R19, RZ ;  /* 0x0000001310177224 */ /* 0x000fe400078e02ff */
[----:B------:R-:W-:-:S04]  /*06f0*/  IMAD.MOV.U32 R16, RZ, RZ, RZ ;  /* 0x000000ffff107224 */ /* 0x000fc800078e00ff */
[----:B------:R-:W-:-:S06]  /*0700*/  IMAD.HI.U32 R23, R17, R23, R16 ;  /* 0x0000001711177227 */ /* 0x000fcc00078e0010 */
[----:B------:R-:W-:-:S04]  /*0710*/  IMAD.HI.U32 R16, R23, R20, RZ ;  /* 0x0000001417107227 */ /* 0x000fc800078e00ff */
[----:B------:R-:W-:-:S04]  /*0720*/  IMAD.MOV R17, RZ, RZ, -R16 ;  /* 0x000000ffff117224 */ /* 0x000fc800078e0a10 */
[----:B------:R-:W-:Y:S01]  /*0730*/  IMAD R20, R19, R17, R20 ;  /* 0x0000001113147224 */ /* 0x000fe200078e0214 */
[----:B------:R-:W-:-:S04]  /*0740*/  LOP3.LUT R17, R13, R18, RZ, 0x3c, !PT ;  /* 0x000000120d117212 */ /* 0x000fc800078e3cff */
[----:B------:R-:W-:Y:S02]  /*0750*/  ISETP.GT.U32.AND P6, PT, R19, R20, PT ;  /* 0x000000141300720c */ /* 0x000fe40003fc4070 */
[----:B------:R-:W-:-:S11]  /*0760*/  ISETP.GE.AND P3, PT, R17, RZ, PT ;  /* 0x000000ff1100720c */ /* 0x000fd60003f66270 */
[----:B------:R-:W-:Y:S01]  /*0770*/  @!P6 IMAD.IADD R20, R20, 0x1, -R19 ;  /* 0x000000011414e824 */ /* 0x000fe200078e0a13 */
[----:B------:R-:W-:Y:S02]  /*0780*/  @!P6 IADD3 R16, PT, PT, R16, 0x1, RZ ;  /* 0x000000011010e810 */ /* 0x000fe40007ffe0ff */
[----:B------:R-:W-:Y:S02]  /*0790*/  ISETP.NE.AND P6, PT, R18, RZ, PT ;  /* 0x000000ff1200720c */ /* 0x000fe40003fc5270 */
[----:B------:R-:W-:-:S13]  /*07a0*/  ISETP.GE.U32.AND P5, PT, R20, R19, PT ;  /* 0x000000131400720c */ /* 0x000fda0003fa6070 */
[----:B------:R-:W-:-:S04]  /*07b0*/  @P5 VIADD R16, R16, 0x1 ;  /* 0x0000000110105836 */ /* 0x000fc80000000000 */
[----:B------:R-:W-:Y:S01]  /*07c0*/  @!P3 IMAD.MOV R16, RZ, RZ, -R16 ;  /* 0x000000ffff10b224 */ /* 0x000fe200078e0a10 */
[----:B------:R-:W-:-:S05]  /*07d0*/  @!P6 LOP3.LUT R16, RZ, R18, RZ, 0x33, !PT ;  /* 0x00000012ff10e212 */ /* 0x000fca00078e33ff */
[----:B------:R-:W-:Y:S01]  /*07e0*/  IMAD R18, R16, R18, -R13 ;  /* 0x0000001210127224 */ /* 0x000fe200078e0a0d */
[----:B------:R-:W-:-:S03]  /*07f0*/  IADD3 R16, PT, PT, R0, -R16, RZ ;  /* 0x8000001000107210 */ /* 0x000fc60007ffe0ff */
[----:B------:R-:W-:-:S04]  /*0800*/  IMAD.IADD R18, R3, 0x1, R18 ;  /* 0x0000000103127824 */ /* 0x000fc800078e0212 */
[----:B------:R-:W-:-:S04]  /*0810*/  IMAD R17, R18, R18, RZ ;  /* 0x0000001212117224 */ /* 0x000fc800078e02ff */
[----:B------:R-:W-:-:S05]  /*0820*/  IMAD R17, R16, R16, R17 ;  /* 0x0000001010117224 */ /* 0x000fca00078e0211 */
[----:B------:R-:W-:Y:S02]  /*0830*/  ISETP.GE.AND P3, PT, R17, R4, PT ;  /* 0x000000041100720c */ /* 0x000fe40003f66270 */
[----:B------:R-:W-:Y:S02]  /*0840*/  VIMNMX R4, PT, PT, R4, R17, PT ;  /* 0x0000001104047248 */ /* 0x000fe40003fe0100 */
[----:B------:R-:W-:-:S09]  /*0850*/  SEL R2, R13, R2, !P3 ;  /* 0x000000020d027207 */ /* 0x000fd20005800000 */
.L_x_6:
[----:B------:R-:W-:Y:S05]  /*0860*/  BSYNC.RECONVERGENT B0 ;  /* 0x0000000000007941 */ /* 0x000fea0003800200 */
.L_x_5:
[----:B------:R-:W-:Y:S01]  /*0870*/  ISETP.NE.AND P3, PT, R11, 0x3, PT ;  /* 0x000000030b00780c */ /* 0x000fe20003f65270 */
[----:B------:R-:W-:-:S12]  /*0880*/  IMAD.MOV.U32 R18, RZ, RZ, RZ ;  /* 0x000000ffff127224 */ /* 0x000fd800078e00ff */
[----:B------:R-:W-:Y:S05]  /*0890*/  @!P3 BRA `(.L_x_4) ;  /* 0x000000040070b947 */ /* 0x000fea0003800000 */
[----:B------:R-:W-:Y:S01]  /*08a0*/  ISETP.LT.OR P3, PT, R3, RZ, P2 ;  /* 0x000000ff0300720c */ /* 0x000fe20001761670 */
        /* <DEDUP_REMOVED lines=15> */
[----:B0-----:R-:W-:-:S04]  /*09a0*/  IMAD.MOV R16, RZ, RZ, -R17 ;  /* 0x000000ffff107224 */ /* 0x001fc800078e0a11 */
[----:B------:R-:W-:Y:S01]  /*09b0*/  IMAD R23, R16, R19, RZ ;  /* 0x0000001310177224 */ /* 0x000fe200078e02ff */
[----:B------:R-:W-:-:S05]  /*09c0*/  MOV R16, RZ ;  /* 0x000000ff00107202 */ /* 0x000fca0000000f00 */
[----:B------:R-:W-:-:S06]  /*09d0*/  IMAD.HI.U32 R23, R17, R23, R16 ;  /* 0x0000001711177227 */ /* 0x000fcc00078e0010 */
[----:B------:R-:W-:-:S04]  /*09e0*/  IMAD.HI.U32 R16, R23, R20, RZ ;  /* 0x0000001417107227 */ /* 0x000fc800078e00ff */
[----:B------:R-:W-:-:S04]  /*09f0*/  IMAD.MOV R17, RZ, RZ, -R16 ;  /* 0x000000ffff117224 */ /* 0x000fc800078e0a10 */
[----:B------:R-:W-:Y:S01]  /*0a00*/  IMAD R20, R19, R17, R20 ;  /* 0x0000001113147224 */ /* 0x000fe200078e0214 */
[----:B------:R-:W-:-:S04]  /*0a10*/  LOP3.LUT R17, R13, R18, RZ, 0x3c, !PT ;  /* 0x000000120d117212 */ /* 0x000fc800078e3cff */
[----:B------:R-:W-:Y:S02]  /*0a20*/  ISETP.GT.U32.AND P6, PT, R19, R20, PT ;  /* 0x000000141300720c */ /* 0x000fe40003fc4070 */
[----:B------:R-:W-:-:S11]  /*0a30*/  ISETP.GE.AND P3, PT, R17, RZ, PT ;  /* 0x000000ff1100720c */ /* 0x000fd60003f66270 */
        /* <DEDUP_REMOVED lines=11> */
[----:B------:R-:W-:-:S05]  /*0af0*/  IMAD R17, R16, R16, R17 ;  /* 0x0000001010117224 */ /* 0x000fca00078e0211 */
[----:B------:R-:W-:Y:S02]  /*0b00*/  ISETP.GE.AND P3, PT, R17, R4, PT ;  /* 0x000000041100720c */ /* 0x000fe40003f66270 */
[----:B------:R-:W-:Y:S02]  /*0b10*/  VIMNMX R4, PT, PT, R4, R17, PT ;  /* 0x0000001104047248 */ /* 0x000fe40003fe0100 */
[----:B------:R-:W-:-:S09]  /*0b20*/  SEL R2, R13, R2, !P3 ;  /* 0x000000020d027207 */ /* 0x000fd20005800000 */
.L_x_8:
[----:B------:R-:W-:Y:S05]  /*0b30*/  BSYNC.RECONVERGENT B0 ;  /* 0x0000000000007941 */ /* 0x000fea0003800200 */
.L_x_7:
[----:B------:R-:W0:Y:S01]  /*0b40*/  LDCU UR6, c[0x0][0x39c] ;  /* 0x00007380ff0677ac */ /* 0x000e220008000800 */
[----:B------:R-:W-:Y:S02]  /*0b50*/  ISETP.NE.AND P3, PT, R11, RZ, PT ;  /* 0x000000ff0b00720c */ /* 0x000fe40003f65270 */
[----:B0-----:R-:W-:-:S11]  /*0b60*/  MOV R18, UR6 ;  /* 0x0000000600127c02 */ /* 0x001fd60008000f00 */
[----:B------:R-:W-:Y:S05]  /*0b70*/  @!P3 BRA `(.L_x_4) ;  /* 0x0000000000b8b947 */ /* 0x000fea0003800000 */
[----:B------:R-:W-:Y:S01]  /*0b80*/  PLOP3.LUT P3, PT, P1, P2, PT, 0xf8, 0x8f ;  /* 0x00000000008f781c */ /* 0x000fe20000f65f70 */
[----:B------:R-:W-:Y:S01]  /*0b90*/  BSSY.RECONVERGENT B0, `(.L_x_4) ;  /* 0x000002c000007945 */ /* 0x000fe20003800200 */
[----:B------:R-:W-:-:S11]  /*0ba0*/  IMAD.MOV.U32 R18, RZ, RZ, R9 ;  /* 0x000000ffff127224 */ /* 0x000fd600078e0009 */
[----:B------:R-:W-:Y:S05]  /*0bb0*/  @P3 BRA `(.L_x_9) ;  /* 0x0000000000a43947 */ /* 0x000fea0003800000 */
[----:B------:R-:W0:Y:S08]  /*0bc0*/  LDC R20, c[0x0][0x394] ;  /* 0x0000e500ff147b82 */ /* 0x000e300000000800 */
[----:B------:R-:W1:Y:S01]  /*0bd0*/  LDC.64 R16, c[0x0][0x380] ;  /* 0x0000e000ff107b82 */ /* 0x000e620000000a00 */
[----:B0-----:R-:W-:-:S04]  /*0be0*/  IMAD R13, R12, R20, R7 ;  /* 0x000000140c0d7224 */ /* 0x001fc800078e0207 */
[----:B-1----:R-:W-:-:S05]  /*0bf0*/  IMAD.WIDE R16, R13, 0x4, R16 ;  /* 0x000000040d107825 */ /* 0x002fca00078e0210 */
[----:B------:R-:W2:Y:S01]  /*0c00*/  LDG.E R13, desc[UR4][R16.64] ;  /* 0x00000004100d7981 */ /* 0x000ea2000c1e1900 */
[----:B------:R-:W-:Y:S01]  /*0c10*/  IMAD.MOV.U32 R18, RZ, RZ, R9 ;  /* 0x000000ffff127224 */ /* 0x000fe200078e0009 */
[----:B--2---:R-:W-:-:S13]  /*0c20*/  ISETP.GE.AND P3, PT, R13, RZ, PT ;  /* 0x000000ff0d00720c */ /* 0x004fda0003f66270 */
[----:B------:R-:W-:Y:S05]  /*0c30*/  @!P3 BRA `(.L_x_9) ;  /* 0x000000000084b947 */ /* 0x000fea0003800000 */
[----:B------:R-:W-:Y:S01]  /*0c40*/  IABS R18, R20 ;  /* 0x0000001400127213 */ /* 0x000fe20000000000 */
[----:B------:R-:W-:Y:S01]  /*0c50*/  IMAD.MOV.U32 R16, RZ, RZ, RZ ;  /* 0x000000ffff107224 */ /* 0x000fe200078e00ff */
[----:B------:R-:W-:Y:S02]  /*0c60*/  IABS R22, R13 ;  /* 0x0000000d00167213 */ /* 0x000fe40000000000 */
[----:B------:R-:W0:Y:S08]  /*0c70*/  I2F.RP R19, R18 ;  /* 0x0000001200137306 */ /* 0x000e300000209400 */
[----:B0-----:R-:W0:Y:S02]  /*0c80*/  MUFU.RCP R19, R19 ;  /* 0x0000001300137308 */ /* 0x001e240000001000 */
[----:B0-----:R-:W-:-:S06]  /*0c90*/  VIADD R21, R19, 0xffffffe ;  /* 0x0ffffffe13157836 */ /* 0x001fcc0000000000 */
[----:B------:R-:W0:Y:S02]  /*0ca0*/  F2I.FTZ.U32.TRUNC.NTZ R17, R21 ;  /* 0x0000001500117305 */ /* 0x000e24000021f000 */
[----:B0-----:R-:W-:-:S05]  /*0cb0*/  IADD3 R23, PT, PT, RZ, -R17, RZ ;  /* 0x80000011ff177210 */ /* 0x001fca0007ffe0ff */
[----:B------:R-:W-:-:S04]  /*0cc0*/  IMAD R23, R23, R18, RZ ;  /* 0x0000001217177224 */ /* 0x000fc800078e02ff */
[----:B------:R-:W-:-:S04]  /*0cd0*/  IMAD.HI.U32 R16, R17, R23, R16 ;  /* 0x0000001711107227 */ /* 0x000fc800078e0010 */
[----:B------:R-:W-:-:S04]  /*0ce0*/  IMAD.MOV.U32 R17, RZ, RZ, R22 ;  /* 0x000000ffff117224 */ /* 0x000fc800078e0016 */
[----:B------:R-:W-:-:S04]  /*0cf0*/  IMAD.HI.U32 R16, R16, R17, RZ ;  /* 0x0000001110107227 */ /* 0x000fc800078e00ff */
[----:B------:R-:W-:-:S04]  /*0d00*/  IMAD.MOV R19, RZ, RZ, -R16 ;  /* 0x000000ffff137224 */ /* 0x000fc800078e0a10 */
[----:B------:R-:W-:-:S05]  /*0d10*/  IMAD R17, R18, R19, R17 ;  /* 0x0000001312117224 */ /* 0x000fca00078e0211 */
[----:B------:R-:W-:-:S13]  /*0d20*/  ISETP.GT.U32.AND P6, PT, R18, R17, PT ;  /* 0x000000111200720c */ /* 0x000fda0003fc4070 */
[-C--:B------:R-:W-:Y:S01]  /*0d30*/  @!P6 IADD3 R17, PT, PT, R17, -R18.reuse, RZ ;  /* 0x800000121111e210 */ /* 0x080fe20007ffe0ff */
[----:B------:R-:W-:Y:S01]  /*0d40*/  @!P6 VIADD R16, R16, 0x1 ;  /* 0x000000011010e836 */ /* 0x000fe20000000000 */
[----:B------:R-:W-:Y:S02]  /*0d50*/  ISETP.NE.AND P6, PT, R20, RZ, PT ;  /* 0x000000ff1400720c */ /* 0x000fe40003fc5270 */
[----:B------:R-:W-:Y:S01]  /*0d60*/  ISETP.GE.U32.AND P5, PT, R17, R18, PT ;  /* 0x000000121100720c */ /* 0x000fe20003fa6070 */
[----:B------:R-:W-:Y:S01]  /*0d70*/  IMAD.MOV.U32 R18, RZ, RZ, R9 ;  /* 0x000000ffff127224 */ /* 0x000fe200078e0009 */
[----:B------:R-:W-:-:S04]  /*0d80*/  LOP3.LUT R17, R13, R20, RZ, 0x3c, !PT ;  /* 0x000000140d117212 */ /* 0x000fc800078e3cff */
[----:B------:R-:W-:-:S07]  /*0d90*/  ISETP.GE.AND P3, PT, R17, RZ, PT ;  /* 0x000000ff1100720c */ /* 0x000fce0003f66270 */
[----:B------:R-:W-:-:S06]  /*0da0*/  @P5 VIADD R16, R16, 0x1 ;  /* 0x0000000110105836 */ /* 0x000fcc0000000000 */
[----:B------:R-:W-:Y:S01]  /*0db0*/  @!P3 IMAD.MOV R16, RZ, RZ, -R16 ;  /* 0x000000ffff10b224 */ /* 0x000fe200078e0a10 */
[----:B------:R-:W-:-:S05]  /*0dc0*/  @!P6 LOP3.LUT R16, RZ, R20, RZ, 0x33, !PT ;  /* 0x00000014ff10e212 */ /* 0x000fca00078e33ff */
[----:B------:R-:W-:Y:S02]  /*0dd0*/  IMAD R20, R16, R20, -R13 ;  /* 0x0000001410147224 */ /* 0x000fe400078e0a0d */
[----:B------:R-:W-:-:S03]  /*0de0*/  IMAD.IADD R16, R0, 0x1, -R16 ;  /* 0x0000000100107824 */ /* 0x000fc600078e0a10 */
[----:B------:R-:W-:-:S05]  /*0df0*/  IADD3 R20, PT, PT, R3, R20, RZ ;  /* 0x0000001403147210 */ /* 0x000fca0007ffe0ff */
[----:B------:R-:W-:-:S04]  /*0e00*/  IMAD R17, R20, R20, RZ ;  /* 0x0000001414117224 */ /* 0x000fc800078e02ff */
[----:B------:R-:W-:-:S05]  /*0e10*/  IMAD R17, R16, R16, R17 ;  /* 0x0000001010117224 */ /* 0x000fca00078e0211 */
[----:B------:R-:W-:Y:S02]  /*0e20*/  ISETP.GE.AND P3, PT, R17, R4, PT ;  /* 0x000000041100720c */ /* 0x000fe40003f66270 */
[----:B------:R-:W-:Y:S02]  /*0e30*/  VIMNMX R4, PT, PT, R4, R17, PT ;  /* 0x0000001104047248 */ /* 0x000fe40003fe0100 */
[----:B------:R-:W-:-:S09]  /*0e40*/  SEL R2, R13, R2, !P3 ;  /* 0x000000020d027207 */ /* 0x000fd20005800000 */
.L_x_9:
[----:B------:R-:W-:Y:S05]  /*0e50*/  BSYNC.RECONVERGENT B0 ;  /* 0x0000000000007941 */ /* 0x000fea0003800200 */
.L_x_4:
[----:B------:R-:W-:-:S13]  /*0e60*/  ISETP.GE.U32.AND P3, PT, R5, 0x2, PT ;  /* 0x000000020500780c */ /* 0x000fda0003f66070 */
[----:B------:R-:W-:Y:S05]  /*0e70*/  @!P3 BRA `(.L_x_10) ;  /* 0x0000000800e0b947 */ /* 0x000fea0003800000 */
[----:B------:R-:W-:Y:S01]  /*0e80*/  BSSY.RECONVERGENT B0, `(.L_x_10) ;  /* 0x00000b7000007945 */ /* 0x000fe20003800200 */
.L_x_19:
[----:B------:R-:W0:Y:S01]  /*0e90*/  LDC R13, c[0x0][0x394] ;  /* 0x0000e500ff0d7b82 */ /* 0x000e220000000800 */
[----:B------:R-:W-:Y:S01]  /*0ea0*/  IMAD.IADD R20, R3, 0x1, R18 ;  /* 0x0000000103147824 */ /* 0x000fe200078e0212 */
[----:B------:R-:W-:Y:S06]  /*0eb0*/  BSSY.RECONVERGENT B1, `(.L_x_11) ;  /* 0x000002c000017945 */ /* 0x000fec0003800200 */
[----:B------:R-:W1:Y:S01]  /*0ec0*/  LDC R19, c[0x0][0x39c] ;  /* 0x0000e700ff137b82 */ /* 0x000e620000000800 */
[----:B0-----:R-:W-:-:S04]  /*0ed0*/  ISETP.GE.AND P3, PT, R20, R13, PT ;  /* 0x0000000d1400720c */ /* 0x001fc80003f66270 */
[----:B------:R-:W-:-:S04]  /*0ee0*/  ISETP.LT.OR P3, PT, R20, RZ, P3 ;  /* 0x000000ff1400720c */ /* 0x000fc80001f61670 */
[----:B------:R-:W-:Y:S02]  /*0ef0*/  PLOP3.LUT P3, PT, P3, P2, PT, 0xf8, 0x8f ;  /* 0x00000000008f781c */ /* 0x000fe40001f65f70 */
[----:B-1----:R-:W-:-:S11]  /*0f00*/  IADD3 R22, PT, PT, R20, R19, RZ ;  /* 0x0000001314167210 */ /* 0x002fd60007ffe0ff */
[----:B------:R-:W-:Y:S05]  /*0f10*/  @P3 BRA `(.L_x_12) ;  /* 0x0000000000943947 */ /* 0x000fea0003800000 */
[----:B------:R-:W0:Y:S01]  /*0f20*/  LDC.64 R16, c[0x0][0x380] ;  /* 0x0000e000ff107b82 */ /* 0x000e220000000a00 */
[----:B------:R-:W-:-:S04]  /*0f30*/  IMAD R21, R12, R13, R20 ;  /* 0x0000000d0c157224 */ /* 0x000fc800078e0214 */
[----:B0-----:R-:W-:-:S05]  /*0f40*/  IMAD.WIDE R16, R21, 0x4, R16 ;  /* 0x0000000415107825 */ /* 0x001fca00078e0210 */
        /* <DEDUP_REMOVED lines=10> */
[----:B------:R-:W-:Y:S02]  /*0ff0*/  IMAD R27, R16, R21, RZ ;  /* 0x00000015101b7224 */ /* 0x000fe400078e02ff */
[----:B------:R-:W-:-:S04]  /*1000*/  IMAD.MOV.U32 R16, RZ, RZ, RZ ;  /* 0x000000ffff107224 */ /* 0x000fc800078e00ff */
[----:B------:R-:W-:-:S06]  /*1010*/  IMAD.HI.U32 R27, R17, R27, R16 ;  /* 0x0000001b111b7227 */ /* 0x000fcc00078e0010 */
[----:B------:R-:W-:-:S05]  /*1020*/  IMAD.HI.U32 R16, R27, R24, RZ ;  /* 0x000000181b107227 */ /* 0x000fca00078e00ff */
[----:B------:R-:W-:-:S05]  /*1030*/  IADD3 R17, PT, PT, -R16, RZ, RZ ;  /* 0x000000ff10117210 */ /* 0x000fca0007ffe1ff */
        /* <DEDUP_REMOVED lines=8> */
[----:B------:R-:W-:-:S05]  /*10c0*/  @P5 VIADD R16, R16, 0x1 ;  /* 0x0000000110105836 */ /* 0x000fca0000000000 */
[----:B------:R-:W-:Y:S02]  /*10d0*/  @!P3 IADD3 R16, PT, PT, -R16, RZ, RZ ;  /* 0x000000ff1010b210 */ /* 0x000fe40007ffe1ff */
        /* <DEDUP_REMOVED lines=9> */
.L_x_12:
[----:B------:R-:W-:Y:S05]  /*1170*/  BSYNC.RECONVERGENT B1 ;  /* 0x0000000000017941 */ /* 0x000fea0003800200 */
.L_x_11:
[C---:B------:R-:W-:Y:S01]  /*1180*/  ISETP.GE.AND P3, PT, R22.reuse, R13, PT ;  /* 0x0000000d1600720c */ /* 0x040fe20003f66270 */
[----:B------:R-:W-:Y:S01]  /*1190*/  BSSY.RECONVERGENT B1, `(.L_x_13) ;  /* 0x000002a000017945 */ /* 0x000fe20003800200 */
[C---:B------:R-:W-:Y:S02]  /*11a0*/  IMAD.IADD R20, R22.reuse, 0x1, R19 ;  /* 0x0000000116147824 */ /* 0x040fe400078e0213 */
[----:B------:R-:W-:-:S04]  /*11b0*/  ISETP.LT.OR P3, PT, R22, RZ, P3 ;  /* 0x000000ff1600720c */ /* 0x000fc80001f61670 */
[----:B------:R-:W-:-:S13]  /*11c0*/  PLOP3.LUT P3, PT, P3, P2, PT, 0xf8, 0x8f ;  /* 0x00000000008f781c */ /* 0x000fda0001f65f70 */
        /* <DEDUP_REMOVED lines=11> */
[----:B0-----:R-:W-:-:S06]  /*1280*/  IADD3 R25, PT, PT, R23, 0xffffffe, RZ ;  /* 0x0ffffffe17197810 */ /* 0x001fcc0007ffe0ff */
        /* <DEDUP_REMOVED lines=26> */
.L_x_14:
[----:B------:R-:W-:Y:S05]  /*1430*/  BSYNC.RECONVERGENT B1 ;  /* 0x0000000000017941 */ /* 0x000fea0003800200 */
.L_x_13:
        /* <DEDUP_REMOVED lines=28> */
[-C--:B------:R-:W-:Y:S01]  /*1600*/  @!P6 IADD3 R24, PT, PT, R24, -R21.reuse, RZ ;  /* 0x800000151818e210 */ /* 0x080fe20007ffe0ff */
        /* <DEDUP_REMOVED lines=14> */
.L_x_16:
[----:B------:R-:W-:Y:S05]  /*16f0*/  BSYNC.RECONVERGENT B1 ;  /* 0x0000000000017941 */ /* 0x000fea0003800200 */
.L_x_15:
[C---:B------:R-:W-:Y:S01]  /*1700*/  ISETP.GE.AND P3, PT, R22.reuse, R13, PT ;  /* 0x0000000d1600720c */ /* 0x040fe20003f66270 */
[----:B------:R-:W-:Y:S03]  /*1710*/  BSSY.RECONVERGENT B1, `(.L_x_17) ;  /* 0x0000029000017945 */ /* 0x000fe60003800200 */
        /* <DEDUP_REMOVED lines=40> */
.L_x_18:
[----:B------:R-:W-:Y:S05]  /*19a0*/  BSYNC.RECONVERGENT B1 ;  /* 0x0000000000017941 */ /* 0x000fea0003800200 */
.L_x_17:
[----:B------:R-:W-:-:S04]  /*19b0*/  IADD3 R18, PT, PT, R18, R19, R9 ;  /* 0x0000001312127210 */ /* 0x000fc80007ffe009 */
[C---:B------:R-:W-:Y:S01]  /*19c0*/  ISETP.GE.AND P3, PT, R18.reuse, 0x1, PT ;  /* 0x000000011200780c */ /* 0x040fe20003f66270 */
[----:B------:R-:W-:-:S12]  /*19d0*/  IMAD.IADD R18, R18, 0x1, R19 ;  /* 0x0000000112127824 */ /* 0x000fd800078e0213 */
[----:B------:R-:W-:Y:S05]  /*19e0*/  @!P3 BRA `(.L_x_19) ;  /* 0xfffffff40028b947 */ /* 0x000fea000383ffff */
[----:B------:R-:W-:Y:S05]  /*19f0*/  BSYNC.RECONVERGENT B0 ;  /* 0x0000000000007941 */ /* 0x000fea0003800200 */
.L_x_10:
[----:B------:R-:W-:Y:S05]  /*1a00*/  @!P4 BRA `(.L_x_20) ;  /* 0xffffffe800ccc947 */ /* 0x000fea000383ffff */
.L_x_3:
[----:B------:R-:W-:Y:S01]  /*1a10*/  STG.E desc[UR4][R14.64], R2 ;  /* 0x000000020e007986 */ /* 0x000fe2000c101904 */
[----:B------:R-:W-:Y:S05]  /*1a20*/  EXIT ;  /* 0x000000000000794d */ /* 0x000fea0003800000 */
.L_x_21:
        /* <DEDUP_REMOVED lines=13> */
.L_x_23:


//--------------------- .nv.shared.reserved.0     --------------------------
	.section	.nv.shared.reserved.0,"aw",@nobits
	.weak		__nv_reservedSMEM_offset_0_alias
	.size		__nv_reservedSMEM_offset_0_alias, 0, 64
	.other		__nv_reservedSMEM_offset_0_alias,@"STO_CUDA_RESERVED_SHARED STV_DEFAULT"
__nv_reservedSMEM_offset_0_alias:
	.zero		0
	.zero		64


//--------------------- .nv.constant0.voronoi_color --------------------------
	.section	.nv.constant0.voronoi_color,"a",@progbits
	.sectionflags	@""
	.align	4
.nv.constant0.voronoi_color:
	.zero		928


//--------------------- .nv.constant0.voronoi_jfa --------------------------
	.section	.nv.constant0.voronoi_jfa,"a",@progbits
	.sectionflags	@""
	.align	4
.nv.constant0.voronoi_jfa:
	.zero		928


//--------------------- SYMBOLS --------------------------

	.type		.nv.reservedSmem.offset0,@object
	.size		.nv.reservedSmem.offset0,0x4
